//
// Generated by NVIDIA NVVM Compiler
//
// Compiler Build ID: CL-36424714
// Cuda compilation tools, release 13.0, V13.0.88
// Based on NVVM 20.0.0
//

.version 9.0
.target sm_100
.address_size 64

	// .globl	_Z11convolutionPiS_S_i

.visible .entry _Z11convolutionPiS_S_i(
	.param .u64 .ptr .align 1 _Z11convolutionPiS_S_i_param_0,
	.param .u64 .ptr .align 1 _Z11convolutionPiS_S_i_param_1,
	.param .u64 .ptr .align 1 _Z11convolutionPiS_S_i_param_2,
	.param .u32 _Z11convolutionPiS_S_i_param_3
)
{
	.reg .pred 	%p<117>;
	.reg .b32 	%r<175>;
	.reg .b64 	%rd<41>;

	ld.param.u64 	%rd11, [_Z11convolutionPiS_S_i_param_0];
	ld.param.u64 	%rd10, [_Z11convolutionPiS_S_i_param_1];
	ld.param.u64 	%rd12, [_Z11convolutionPiS_S_i_param_2];
	ld.param.u32 	%r59, [_Z11convolutionPiS_S_i_param_3];
	cvta.to.global.u64 	%rd1, %rd12;
	cvta.to.global.u64 	%rd2, %rd11;
	mov.u32 	%r61, %ctaid.x;
	mov.u32 	%r62, %ntid.x;
	mov.u32 	%r63, %tid.x;
	mad.lo.s32 	%r64, %r61, %r62, %r63;
	mov.u32 	%r65, %ctaid.y;
	mov.u32 	%r66, %ntid.y;
	mov.u32 	%r67, %tid.y;
	mad.lo.s32 	%r1, %r65, %r66, %r67;
	add.s32 	%r68, %r1, -2;
	add.s32 	%r2, %r64, -2;
	setp.gt.u32 	%p5, %r1, 1;
	setp.lt.s32 	%p6, %r68, %r59;
	and.pred  	%p1, %p5, %p6;
	mul.lo.s32 	%r69, %r68, %r59;
	setp.gt.s32 	%p7, %r64, 1;
	setp.lt.s32 	%p8, %r2, %r59;
	and.pred  	%p2, %p7, %p8;
	and.pred  	%p10, %p1, %p2;
	cvt.s64.s32 	%rd3, %r69;
	cvt.s64.s32 	%rd4, %r64;
	add.s64 	%rd13, %rd4, %rd3;
	shl.b64 	%rd14, %rd13, 2;
	add.s64 	%rd5, %rd2, %rd14;
	mov.b32 	%r151, 0;
	not.pred 	%p11, %p10;
	@%p11 bra 	$L__BB0_2;
	ld.global.u32 	%r70, [%rd5+-8];
	ld.global.u32 	%r71, [%rd1];
	mul.lo.s32 	%r151, %r71, %r70;
$L__BB0_2:
	cvt.u32.u64 	%r72, %rd4;
	setp.gt.s32 	%p12, %r72, 0;
	setp.le.s32 	%p13, %r72, %r59;
	and.pred  	%p14, %p12, %p13;
	and.pred  	%p15, %p1, %p14;
	not.pred 	%p16, %p15;
	@%p16 bra 	$L__BB0_4;
	ld.global.u32 	%r73, [%rd5+-4];
	ld.global.u32 	%r74, [%rd1+4];
	mad.lo.s32 	%r151, %r74, %r73, %r151;
$L__BB0_4:
	setp.gt.s32 	%p17, %r72, -1;
	setp.lt.s32 	%p18, %r72, %r59;
	and.pred  	%p19, %p17, %p18;
	and.pred  	%p20, %p1, %p19;
	not.pred 	%p21, %p20;
	@%p21 bra 	$L__BB0_6;
	cvt.u32.u64 	%r77, %rd3;
	add.s32 	%r78, %r72, %r77;
	mul.wide.s32 	%rd15, %r78, 4;
	add.s64 	%rd16, %rd2, %rd15;
	ld.global.u32 	%r79, [%rd16];
	ld.global.u32 	%r80, [%rd1+8];
	mad.lo.s32 	%r151, %r80, %r79, %r151;
$L__BB0_6:
	add.s32 	%r82, %r72, 1;
	setp.gt.s32 	%p22, %r72, -2;
	setp.lt.s32 	%p23, %r82, %r59;
	and.pred  	%p3, %p22, %p23;
	and.pred  	%p24, %p1, %p3;
	not.pred 	%p25, %p24;
	@%p25 bra 	$L__BB0_8;
	ld.global.u32 	%r83, [%rd5+4];
	ld.global.u32 	%r84, [%rd1+12];
	mad.lo.s32 	%r151, %r84, %r83, %r151;
$L__BB0_8:
	add.s32 	%r86, %r72, 2;
	setp.gt.s32 	%p26, %r72, -3;
	setp.lt.s32 	%p27, %r86, %r59;
	and.pred  	%p4, %p26, %p27;
	and.pred  	%p28, %p1, %p4;
	not.pred 	%p29, %p28;
	@%p29 bra 	$L__BB0_10;
	ld.global.u32 	%r87, [%rd5+8];
	ld.global.u32 	%r88, [%rd1+16];
	mad.lo.s32 	%r151, %r88, %r87, %r151;
$L__BB0_10:
	cvt.u32.u64 	%r89, %rd3;
	setp.ne.s32 	%p30, %r1, 0;
	setp.le.s32 	%p31, %r1, %r59;
	and.pred  	%p32, %p30, %p31;
	add.s32 	%r13, %r89, %r59;
	and.pred  	%p33, %p32, %p2;
	cvt.s64.s32 	%rd17, %r13;
	add.s64 	%rd18, %rd4, %rd17;
	shl.b64 	%rd19, %rd18, 2;
	add.s64 	%rd6, %rd2, %rd19;
	not.pred 	%p34, %p33;
	@%p34 bra 	$L__BB0_12;
	ld.global.u32 	%r90, [%rd6+-8];
	ld.global.u32 	%r91, [%rd1+20];
	mad.lo.s32 	%r151, %r91, %r90, %r151;
$L__BB0_12:
	setp.ne.s32 	%p35, %r1, 0;
	setp.le.s32 	%p36, %r1, %r59;
	and.pred  	%p37, %p35, %p36;
	cvt.u32.u64 	%r92, %rd4;
	setp.gt.s32 	%p38, %r92, 0;
	setp.le.s32 	%p39, %r92, %r59;
	and.pred  	%p40, %p38, %p39;
	and.pred  	%p41, %p37, %p40;
	not.pred 	%p42, %p41;
	@%p42 bra 	$L__BB0_14;
	ld.global.u32 	%r93, [%rd6+-4];
	ld.global.u32 	%r94, [%rd1+24];
	mad.lo.s32 	%r151, %r94, %r93, %r151;
$L__BB0_14:
	setp.ne.s32 	%p43, %r1, 0;
	setp.le.s32 	%p44, %r1, %r59;
	and.pred  	%p45, %p43, %p44;
	cvt.u32.u64 	%r95, %rd4;
	setp.gt.s32 	%p46, %r95, -1;
	setp.lt.s32 	%p47, %r95, %r59;
	and.pred  	%p48, %p46, %p47;
	and.pred  	%p49, %p45, %p48;
	not.pred 	%p50, %p49;
	@%p50 bra 	$L__BB0_16;
	add.s32 	%r97, %r95, %r13;
	mul.wide.s32 	%rd20, %r97, 4;
	add.s64 	%rd21, %rd2, %rd20;
	ld.global.u32 	%r98, [%rd21];
	ld.global.u32 	%r99, [%rd1+28];
	mad.lo.s32 	%r151, %r99, %r98, %r151;
$L__BB0_16:
	setp.ne.s32 	%p51, %r1, 0;
	setp.le.s32 	%p52, %r1, %r59;
	and.pred  	%p53, %p51, %p52;
	and.pred  	%p54, %p53, %p3;
	not.pred 	%p55, %p54;
	@%p55 bra 	$L__BB0_18;
	ld.global.u32 	%r100, [%rd6+4];
	ld.global.u32 	%r101, [%rd1+32];
	mad.lo.s32 	%r151, %r101, %r100, %r151;
$L__BB0_18:
	setp.ne.s32 	%p56, %r1, 0;
	setp.le.s32 	%p57, %r1, %r59;
	and.pred  	%p58, %p56, %p57;
	and.pred  	%p59, %p58, %p4;
	not.pred 	%p60, %p59;
	@%p60 bra 	$L__BB0_20;
	ld.global.u32 	%r102, [%rd6+8];
	ld.global.u32 	%r103, [%rd1+36];
	mad.lo.s32 	%r151, %r103, %r102, %r151;
$L__BB0_20:
	setp.ge.s32 	%p61, %r1, %r59;
	add.s32 	%r24, %r13, %r59;
	not.pred 	%p62, %p2;
	cvt.s64.s32 	%rd22, %r24;
	add.s64 	%rd23, %rd4, %rd22;
	shl.b64 	%rd24, %rd23, 2;
	add.s64 	%rd7, %rd2, %rd24;
	or.pred  	%p63, %p61, %p62;
	@%p63 bra 	$L__BB0_22;
	ld.global.u32 	%r104, [%rd7+-8];
	ld.global.u32 	%r105, [%rd1+40];
	mad.lo.s32 	%r151, %r105, %r104, %r151;
$L__BB0_22:
	setp.ge.s32 	%p64, %r1, %r59;
	cvt.u32.u64 	%r106, %rd4;
	setp.lt.s32 	%p65, %r106, 1;
	setp.gt.s32 	%p66, %r106, %r59;
	or.pred  	%p67, %p65, %p66;
	or.pred  	%p68, %p64, %p67;
	@%p68 bra 	$L__BB0_24;
	ld.global.u32 	%r107, [%rd7+-4];
	ld.global.u32 	%r108, [%rd1+44];
	mad.lo.s32 	%r151, %r108, %r107, %r151;
$L__BB0_24:
	setp.lt.s32 	%p69, %r106, 0;
	max.s32 	%r110, %r106, %r1;
	setp.ge.s32 	%p70, %r110, %r59;
	or.pred  	%p71, %p70, %p69;
	@%p71 bra 	$L__BB0_26;
	add.s32 	%r112, %r106, %r24;
	mul.wide.s32 	%rd25, %r112, 4;
	add.s64 	%rd26, %rd2, %rd25;
	ld.global.u32 	%r113, [%rd26];
	ld.global.u32 	%r114, [%rd1+48];
	mad.lo.s32 	%r151, %r114, %r113, %r151;
$L__BB0_26:
	setp.ge.s32 	%p72, %r1, %r59;
	not.pred 	%p73, %p3;
	or.pred  	%p74, %p72, %p73;
	@%p74 bra 	$L__BB0_28;
	ld.global.u32 	%r115, [%rd7+4];
	ld.global.u32 	%r116, [%rd1+52];
	mad.lo.s32 	%r151, %r116, %r115, %r151;
$L__BB0_28:
	setp.ge.s32 	%p75, %r1, %r59;
	not.pred 	%p76, %p4;
	or.pred  	%p77, %p75, %p76;
	@%p77 bra 	$L__BB0_30;
	ld.global.u32 	%r117, [%rd7+8];
	ld.global.u32 	%r118, [%rd1+56];
	mad.lo.s32 	%r151, %r118, %r117, %r151;
$L__BB0_30:
	add.s32 	%r35, %r1, 1;
	setp.ge.s32 	%p78, %r35, %r59;
	add.s32 	%r36, %r24, %r59;
	not.pred 	%p79, %p2;
	cvt.s64.s32 	%rd27, %r36;
	add.s64 	%rd28, %rd4, %rd27;
	shl.b64 	%rd29, %rd28, 2;
	add.s64 	%rd8, %rd2, %rd29;
	or.pred  	%p80, %p78, %p79;
	@%p80 bra 	$L__BB0_32;
	ld.global.u32 	%r119, [%rd8+-8];
	ld.global.u32 	%r120, [%rd1+60];
	mad.lo.s32 	%r151, %r120, %r119, %r151;
$L__BB0_32:
	setp.ge.s32 	%p81, %r35, %r59;
	cvt.u32.u64 	%r121, %rd4;
	setp.lt.s32 	%p82, %r121, 1;
	setp.gt.s32 	%p83, %r121, %r59;
	or.pred  	%p84, %p82, %p83;
	or.pred  	%p85, %p81, %p84;
	@%p85 bra 	$L__BB0_34;
	ld.global.u32 	%r122, [%rd8+-4];
	ld.global.u32 	%r123, [%rd1+64];
	mad.lo.s32 	%r151, %r123, %r122, %r151;
$L__BB0_34:
	setp.lt.s32 	%p86, %r121, 0;
	max.s32 	%r125, %r121, %r35;
	setp.ge.s32 	%p87, %r125, %r59;
	or.pred  	%p88, %p87, %p86;
	@%p88 bra 	$L__BB0_36;
	add.s32 	%r127, %r121, %r36;
	mul.wide.s32 	%rd30, %r127, 4;
	add.s64 	%rd31, %rd2, %rd30;
	ld.global.u32 	%r128, [%rd31];
	ld.global.u32 	%r129, [%rd1+68];
	mad.lo.s32 	%r151, %r129, %r128, %r151;
$L__BB0_36:
	setp.ge.s32 	%p89, %r35, %r59;
	not.pred 	%p90, %p3;
	or.pred  	%p91, %p89, %p90;
	@%p91 bra 	$L__BB0_38;
	ld.global.u32 	%r130, [%rd8+4];
	ld.global.u32 	%r131, [%rd1+72];
	mad.lo.s32 	%r151, %r131, %r130, %r151;
$L__BB0_38:
	setp.ge.s32 	%p92, %r35, %r59;
	not.pred 	%p93, %p4;
	or.pred  	%p94, %p92, %p93;
	@%p94 bra 	$L__BB0_40;
	ld.global.u32 	%r132, [%rd8+8];
	ld.global.u32 	%r133, [%rd1+76];
	mad.lo.s32 	%r151, %r133, %r132, %r151;
$L__BB0_40:
	add.s32 	%r47, %r1, 2;
	setp.ge.s32 	%p95, %r47, %r59;
	add.s32 	%r48, %r36, %r59;
	not.pred 	%p96, %p2;
	cvt.s64.s32 	%rd32, %r48;
	add.s64 	%rd33, %rd4, %rd32;
	shl.b64 	%rd34, %rd33, 2;
	add.s64 	%rd9, %rd2, %rd34;
	or.pred  	%p97, %p95, %p96;
	@%p97 bra 	$L__BB0_42;
	ld.global.u32 	%r134, [%rd9+-8];
	ld.global.u32 	%r135, [%rd1+80];
	mad.lo.s32 	%r151, %r135, %r134, %r151;
$L__BB0_42:
	setp.ge.s32 	%p98, %r47, %r59;
	setp.lt.s32 	%p99, %r121, 1;
	setp.gt.s32 	%p100, %r121, %r59;
	or.pred  	%p101, %p99, %p100;
	or.pred  	%p102, %p98, %p101;
	@%p102 bra 	$L__BB0_44;
	ld.global.u32 	%r137, [%rd9+-4];
	ld.global.u32 	%r138, [%rd1+84];
	mad.lo.s32 	%r151, %r138, %r137, %r151;
$L__BB0_44:
	setp.lt.s32 	%p103, %r121, 0;
	max.s32 	%r140, %r121, %r47;
	setp.ge.s32 	%p104, %r140, %r59;
	or.pred  	%p105, %p104, %p103;
	@%p105 bra 	$L__BB0_46;
	add.s32 	%r142, %r121, %r48;
	mul.wide.s32 	%rd35, %r142, 4;
	add.s64 	%rd36, %rd2, %rd35;
	ld.global.u32 	%r143, [%rd36];
	ld.global.u32 	%r144, [%rd1+88];
	mad.lo.s32 	%r151, %r144, %r143, %r151;
$L__BB0_46:
	setp.ge.s32 	%p106, %r47, %r59;
	not.pred 	%p107, %p3;
	or.pred  	%p108, %p106, %p107;
	@%p108 bra 	$L__BB0_48;
	ld.global.u32 	%r145, [%rd9+4];
	ld.global.u32 	%r146, [%rd1+92];
	mad.lo.s32 	%r151, %r146, %r145, %r151;
$L__BB0_48:
	setp.ge.s32 	%p109, %r47, %r59;
	not.pred 	%p110, %p4;
	or.pred  	%p111, %p109, %p110;
	@%p111 bra 	$L__BB0_50;
	ld.global.u32 	%r147, [%rd9+8];
	ld.global.u32 	%r148, [%rd1+96];
	mad.lo.s32 	%r151, %r148, %r147, %r151;
$L__BB0_50:
	setp.ge.s32 	%p112, %r2, %r59;
	setp.lt.s32 	%p113, %r121, 2;
	not.pred 	%p114, %p1;
	or.pred  	%p115, %p113, %p114;
	or.pred  	%p116, %p115, %p112;
	@%p116 bra 	$L__BB0_52;
	add.s64 	%rd37, %rd3, %rd4;
	cvta.to.global.u64 	%rd38, %rd10;
	shl.b64 	%rd39, %rd37, 2;
	add.s64 	%rd40, %rd38, %rd39;
	st.global.u32 	[%rd40+-8], %r151;
$L__BB0_52:
	ret;

}


// ===== COMPILED SASS (sm_100) =====

	.target	sm_100

	.elftype	@"ET_EXEC"


//--------------------- .note.nv.tkinfo           --------------------------
	.section	.note.nv.tkinfo,"",@"SHT_NOTE"
	.sectionflags	@"SHF_NOTE_NV_TKINFO"
	.tkinfo
        /*0018*/ 	.word	0x00000002
        /*0030*/ 	.string	""
        /*0030*/ 	.string	"ptxas"
        /*0030*/ 	.string	"Cuda compilation tools, release 13.0, V13.0.88"
        /*0030*/ 	.string	"Build cuda_13.0.r13.0/compiler.36424714_0"
        /*0030*/ 	.string	"-arch sm_100 -m 64 "



//--------------------- .note.nv.cuinfo           --------------------------
	.section	.note.nv.cuinfo,"",@"SHT_NOTE"
	.sectionflags	@"SHF_NOTE_NV_CUINFO"
        /*0018*/ 	.short	0x0002
        /*001a*/ 	.short	0x0064
        /*001c*/ 	.short	0x0082
	.zero		2


//--------------------- .nv.info                  --------------------------
	.section	.nv.info,"",@"SHT_CUDA_INFO"
	.align	4


	//----- nvinfo : EIATTR_REGCOUNT
	.align		4
        /*0000*/ 	.byte	0x04, 0x2f
        /*0002*/ 	.short	(.L_1 - .L_0)
	.align		4
.L_0:
        /*0004*/ 	.word	index@(_Z11convolutionPiS_S_i)
        /*0008*/ 	.word	0x00000020


	//----- nvinfo : EIATTR_FRAME_SIZE
	.align		4
.L_1:
        /*000c*/ 	.byte	0x04, 0x11
        /*000e*/ 	.short	(.L_3 - .L_2)
	.align		4
.L_2:
        /*0010*/ 	.word	index@(_Z11convolutionPiS_S_i)
        /*0014*/ 	.word	0x00000000


	//----- nvinfo : EIATTR_MIN_STACK_SIZE
	.align		4
.L_3:
        /*0018*/ 	.byte	0x04, 0x12
        /*001a*/ 	.short	(.L_5 - .L_4)
	.align		4
.L_4:
        /*001c*/ 	.word	index@(_Z11convolutionPiS_S_i)
        /*0020*/ 	.word	0x00000000
.L_5:


//--------------------- .nv.compat                --------------------------
	.section	.nv.compat,"",@"SHT_CUDA_COMPAT_INFO"
	.align	4
        /*0000*/ 	.byte	0x02, 0x09, 0x00, 0x00, 0x02, 0x02, 0x01, 0x00, 0x02, 0x05, 0x05, 0x00, 0x03, 0x07, 0x01, 0x01
        /*0010*/ 	.byte	0x02, 0x03, 0x00, 0x00, 0x02, 0x06, 0x01, 0x00, 0x04, 0x0b, 0x08, 0x00, 0x09, 0x00, 0x00, 0x00
        /*0020*/ 	.byte	0x00, 0x00, 0x00, 0x00


//--------------------- .nv.info._Z11convolutionPiS_S_i --------------------------
	.section	.nv.info._Z11convolutionPiS_S_i,"",@"SHT_CUDA_INFO"
	.sectionflags	@""
	.align	4


	//----- nvinfo : EIATTR_CUDA_API_VERSION
	.align		4
        /*0000*/ 	.byte	0x04, 0x37
        /*0002*/ 	.short	(.L_7 - .L_6)
.L_6:
        /*0004*/ 	.word	0x00000082


	//----- nvinfo : EIATTR_KPARAM_INFO
	.align		4
.L_7:
        /*0008*/ 	.byte	0x04, 0x17
        /*000a*/ 	.short	(.L_9 - .L_8)
.L_8:
        /*000c*/ 	.word	0x00000000
        /*0010*/ 	.short	0x0003
        /*0012*/ 	.short	0x0018
        /*0014*/ 	.byte	0x00, 0xf0, 0x11, 0x00


	//----- nvinfo : EIATTR_KPARAM_INFO
	.align		4
.L_9:
        /*0018*/ 	.byte	0x04, 0x17
        /*001a*/ 	.short	(.L_11 - .L_10)
.L_10:
        /*001c*/ 	.word	0x00000000
        /*0020*/ 	.short	0x0002
        /*0022*/ 	.short	0x0010
        /*0024*/ 	.byte	0x00, 0xf5, 0x21, 0x00


	//----- nvinfo : EIATTR_KPARAM_INFO
	.align		4
.L_11:
        /*0028*/ 	.byte	0x04, 0x17
        /*002a*/ 	.short	(.L_13 - .L_12)
.L_12:
        /*002c*/ 	.word	0x00000000
        /*0030*/ 	.short	0x0001
        /*0032*/ 	.short	0x0008
        /*0034*/ 	.byte	0x00, 0xf5, 0x21, 0x00


	//----- nvinfo : EIATTR_KPARAM_INFO
	.align		4
.L_13:
        /*0038*/ 	.byte	0x04, 0x17
        /*003a*/ 	.short	(.L_15 - .L_14)
.L_14:
        /*003c*/ 	.word	0x00000000
        /*0040*/ 	.short	0x0000
        /*0042*/ 	.short	0x0000
        /*0044*/ 	.byte	0x00, 0xf5, 0x21, 0x00


	//----- nvinfo : EIATTR_SPARSE_MMA_MASK
	.align		4
.L_15:
        /*0048*/ 	.byte	0x03, 0x50
        /*004a*/ 	.short	0x0000


	//----- nvinfo : EIATTR_MAXREG_COUNT
	.align		4
        /*004c*/ 	.byte	0x03, 0x1b
        /*004e*/ 	.short	0x00ff


	//----- nvinfo : EIATTR_MERCURY_ISA_VERSION
	.align		4
        /*0050*/ 	.byte	0x03, 0x5f
        /*0052*/ 	.short	0x0101


	//----- nvinfo : EIATTR_VRC_CTA_INIT_COUNT
	.align		4
        /*0054*/ 	.byte	0x02, 0x4a
	.zero		1
	.zero		1


	//----- nvinfo : EIATTR_EXIT_INSTR_OFFSETS
	.align		4
        /*0058*/ 	.byte	0x04, 0x1c
        /*005a*/ 	.short	(.L_17 - .L_16)


	//   ....[0]....
.L_16:
        /*005c*/ 	.word	0x00000ce0


	//   ....[1]....
        /*0060*/ 	.word	0x00000db0


	//----- nvinfo : EIATTR_CBANK_PARAM_SIZE
	.align		4
.L_17:
        /*0064*/ 	.byte	0x03, 0x19
        /*0066*/ 	.short	0x001c


	//----- nvinfo : EIATTR_PARAM_CBANK
	.align		4
        /*0068*/ 	.byte	0x04, 0x0a
        /*006a*/ 	.short	(.L_19 - .L_18)
	.align		4
.L_18:
        /*006c*/ 	.word	index@(.nv.constant0._Z11convolutionPiS_S_i)
        /*0070*/ 	.short	0x0380
        /*0072*/ 	.short	0x001c


	//----- nvinfo : EIATTR_SW_WAR
	.align		4
.L_19:
        /*0074*/ 	.byte	0x04, 0x36
        /*0076*/ 	.short	(.L_21 - .L_20)
.L_20:
        /*0078*/ 	.word	0x00000008
.L_21:


//--------------------- .nv.callgraph             --------------------------
	.section	.nv.callgraph,"",@"SHT_CUDA_CALLGRAPH"
	.align	4
	.sectionentsize	8
	.align		4
        /*0000*/ 	.word	0x00000000
	.align		4
        /*0004*/ 	.word	0xffffffff
	.align		4
        /*0008*/ 	.word	0x00000000
	.align		4
        /*000c*/ 	.word	0xfffffffe
	.align		4
        /*0010*/ 	.word	0x00000000
	.align		4
        /*0014*/ 	.word	0xfffffffd
	.align		4
        /*0018*/ 	.word	0x00000000
	.align		4
        /*001c*/ 	.word	0xfffffffc


//--------------------- .text._Z11convolutionPiS_S_i --------------------------
	.section	.text._Z11convolutionPiS_S_i,"ax",@progbits
	.align	128
        .global         _Z11convolutionPiS_S_i
        .type           _Z11convolutionPiS_S_i,@function
        .size           _Z11convolutionPiS_S_i,(.L_x_1 - _Z11convolutionPiS_S_i)
        .other          _Z11convolutionPiS_S_i,@"STO_CUDA_ENTRY STV_DEFAULT"
_Z11convolutionPiS_S_i:
.text._Z11convolutionPiS_S_i:
[----:B------:R-:W-:Y:S01]  /*0000*/  LDC R1, c[0x0][0x37c] ;  /* 0x0000df00ff017b82 */ /* 0x000fe20000000800 */
[----:B------:R-:W0:Y:S07]  /*0010*/  S2R R3, SR_TID.X ;  /* 0x0000000000037919 */ /* 0x000e2e0000002100 */
[----:B------:R-:W0:Y:S01]  /*0020*/  LDC R24, c[0x0][0x360] ;  /* 0x0000d800ff187b82 */ /* 0x000e220000000800 */
[----:B------:R-:W1:Y:S01]  /*0030*/  LDCU UR6, c[0x0][0x398] ;  /* 0x00007300ff0677ac */ /* 0x000e620008000800 */
[----:B------:R-:W2:Y:S01]  /*0040*/  S2R R0, SR_TID.Y ;  /* 0x0000000000007919 */ /* 0x000ea20000002200 */
[----:B------:R-:W3:Y:S05]  /*0050*/  LDCU.64 UR8, c[0x0][0x380] ;  /* 0x00007000ff0877ac */ /* 0x000eea0008000a00 */
[----:B------:R-:W0:Y:S08]  /*0060*/  S2UR UR4, SR_CTAID.X ;  /* 0x00000000000479c3 */ /* 0x000e300000002500 */
[----:B------:R-:W2:Y:S08]  /*0070*/  S2UR UR5, SR_CTAID.Y ;  /* 0x00000000000579c3 */ /* 0x000eb00000002600 */
[----:B------:R-:W2:Y:S01]  /*0080*/  LDC R5, c[0x0][0x364] ;  /* 0x0000d900ff057b82 */ /* 0x000ea20000000800 */
[----:B0-----:R-:W-:-:S04]  /*0090*/  IMAD R24, R24, UR4, R3 ;  /* 0x0000000418187c24 */ /* 0x001fc8000f8e0203 */
[C---:B------:R-:W-:Y:S01]  /*00a0*/  VIADD R28, R24.reuse, 0xfffffffe ;  /* 0xfffffffe181c7836 */ /* 0x040fe20000000000 */
[----:B-1----:R-:W-:Y:S02]  /*00b0*/  ISETP.GT.AND P0, PT, R24, UR6, PT ;  /* 0x0000000618007c0c */ /* 0x002fe4000bf04270 */
[----:B------:R-:W-:Y:S02]  /*00c0*/  SHF.R.S32.HI R2, RZ, 0x1f, R24 ;  /* 0x0000001fff027819 */ /* 0x000fe40000011418 */
[----:B------:R-:W-:Y:S02]  /*00d0*/  ISETP.GE.AND P2, PT, R28, UR6, PT ;  /* 0x000000061c007c0c */ /* 0x000fe4000bf46270 */
[C---:B------:R-:W-:Y:S02]  /*00e0*/  ISETP.GT.AND P0, PT, R24.reuse, RZ, !P0 ;  /* 0x000000ff1800720c */ /* 0x040fe40004704270 */
[----:B------:R-:W-:Y:S01]  /*00f0*/  ISETP.GT.AND P2, PT, R24, 0x1, !P2 ;  /* 0x000000011800780c */ /* 0x000fe20005744270 */
[----:B--2---:R-:W-:Y:S01]  /*0100*/  IMAD R5, R5, UR5, R0 ;  /* 0x0000000505057c24 */ /* 0x004fe2000f8e0200 */
[----:B------:R-:W0:Y:S03]  /*0110*/  LDCU.64 UR4, c[0x0][0x358] ;  /* 0x00006b00ff0477ac */ /* 0x000e260008000a00 */
[----:B------:R-:W-:-:S05]  /*0120*/  VIADD R3, R5, 0xfffffffe ;  /* 0xfffffffe05037836 */ /* 0x000fca0000000000 */
[C---:B------:R-:W-:Y:S01]  /*0130*/  ISETP.GE.AND P6, PT, R3.reuse, UR6, PT ;  /* 0x0000000603007c0c */ /* 0x040fe2000bfc6270 */
[----:B------:R-:W-:-:S03]  /*0140*/  IMAD R3, R3, UR6, RZ ;  /* 0x0000000603037c24 */ /* 0x000fc6000f8e02ff */
[----:B------:R-:W-:Y:S02]  /*0150*/  ISETP.GT.U32.AND P6, PT, R5, 0x1, !P6 ;  /* 0x000000010500780c */ /* 0x000fe400077c4070 */
[----:B------:R-:W-:Y:S02]  /*0160*/  IADD3 R0, P1, PT, R24, R3, RZ ;  /* 0x0000000318007210 */ /* 0x000fe40007f3e0ff */
[----:B------:R-:W-:Y:S02]  /*0170*/  PLOP3.LUT P4, PT, P6, P2, PT, 0x80, 0x8 ;  /* 0x000000000008781c */ /* 0x000fe40003785070 */
[----:B------:R-:W-:Y:S02]  /*0180*/  PLOP3.LUT P3, PT, P6, P0, PT, 0x80, 0x8 ;  /* 0x000000000008781c */ /* 0x000fe40003761070 */
[----:B------:R-:W-:Y:S02]  /*0190*/  LEA.HI.X.SX32 R23, R3, R2, 0x1, P1 ;  /* 0x0000000203177211 */ /* 0x000fe400008f0eff */
[----:B---3--:R-:W-:-:S04]  /*01a0*/  LEA R8, P1, R0, UR8, 0x2 ;  /* 0x0000000800087c11 */ /* 0x008fc8000f8210ff */
[----:B------:R-:W-:-:S03]  /*01b0*/  LEA.HI.X R9, R0, UR9, R23, 0x2, P1 ;  /* 0x0000000900097c11 */ /* 0x000fc600088f1417 */
[----:B------:R-:W1:Y:S02]  /*01c0*/  @P4 LDC.64 R6, c[0x0][0x390] ;  /* 0x0000e400ff064b82 */ /* 0x000e640000000a00 */
[----:B0-----:R-:W2:Y:S04]  /*01d0*/  @P4 LDG.E R4, desc[UR4][R8.64+-0x8] ;  /* 0xfffff80408044981 */ /* 0x001ea8000c1e1900 */
[----:B------:R-:W3:Y:S02]  /*01e0*/  @P3 LDG.E R13, desc[UR4][R8.64+-0x4] ;  /* 0xfffffc04080d3981 */ /* 0x000ee4000c1e1900 */
[----:B------:R-:W0:Y:S02]  /*01f0*/  @P3 LDC.64 R10, c[0x0][0x390] ;  /* 0x0000e400ff0a3b82 */ /* 0x000e240000000a00 */
[----:B-1----:R-:W2:Y:S04]  /*0200*/  @P4 LDG.E R7, desc[UR4][R6.64] ;  /* 0x0000000406074981 */ /* 0x002ea8000c1e1900 */
[----:B0-----:R-:W3:Y:S01]  /*0210*/  @P3 LDG.E R10, desc[UR4][R10.64+0x4] ;  /* 0x000004040a0a3981 */ /* 0x001ee2000c1e1900 */
[----:B------:R-:W-:-:S04]  /*0220*/  ISETP.GE.AND P1, PT, R24, UR6, PT ;  /* 0x0000000618007c0c */ /* 0x000fc8000bf26270 */
[C---:B------:R-:W-:Y:S01]  /*0230*/  ISETP.GT.AND P1, PT, R24.reuse, -0x1, !P1 ;  /* 0xffffffff1800780c */ /* 0x040fe20004f24270 */
[----:B------:R-:W-:-:S03]  /*0240*/  VIADD R12, R24, 0x1 ;  /* 0x00000001180c7836 */ /* 0x000fc60000000000 */
[----:B------:R-:W-:Y:S01]  /*0250*/  PLOP3.LUT P5, PT, P6, P1, PT, 0x80, 0x8 ;  /* 0x000000000008781c */ /* 0x000fe200037a3070 */
[----:B------:R-:W-:-:S12]  /*0260*/  IMAD.MOV.U32 R22, RZ, RZ, RZ ;  /* 0x000000ffff167224 */ /* 0x000fd800078e00ff */
[----:B------:R-:W-:Y:S02]  /*0270*/  @P5 IMAD.IADD R15, R24, 0x1, R3 ;  /* 0x00000001180f5824 */ /* 0x000fe400078e0203 */
[----:B--2---:R-:W-:Y:S01]  /*0280*/  @P4 IMAD R22, R4, R7, RZ ;  /* 0x0000000704164224 */ /* 0x004fe200078e02ff */
[----:B------:R-:W-:-:S04]  /*0290*/  ISETP.GE.AND P4, PT, R12, UR6, PT ;  /* 0x000000060c007c0c */ /* 0x000fc8000bf86270 */
[----:B------:R-:W-:Y:S01]  /*02a0*/  ISETP.GT.AND P4, PT, R24, -0x2, !P4 ;  /* 0xfffffffe1800780c */ /* 0x000fe20006784270 */
[----:B---3--:R-:W-:-:S03]  /*02b0*/  @P3 IMAD R22, R13, R10, R22 ;  /* 0x0000000a0d163224 */ /* 0x008fc600078e0216 */
[----:B------:R-:W-:Y:S01]  /*02c0*/  PLOP3.LUT P3, PT, P6, P4, PT, 0x80, 0x8 ;  /* 0x000000000008781c */ /* 0x000fe20003769070 */
[----:B------:R-:W0:Y:S08]  /*02d0*/  @P5 LDC.64 R12, c[0x0][0x380] ;  /* 0x0000e000ff0c5b82 */ /* 0x000e300000000a00 */
[----:B------:R-:W1:Y:S08]  /*02e0*/  @P5 LDC.64 R10, c[0x0][0x390] ;  /* 0x0000e400ff0a5b82 */ /* 0x000e700000000a00 */
[----:B------:R-:W2:Y:S01]  /*02f0*/  @P3 LDC.64 R6, c[0x0][0x390] ;  /* 0x0000e400ff063b82 */ /* 0x000ea20000000a00 */
[----:B0-----:R-:W-:-:S02]  /*0300*/  @P5 IMAD.WIDE R12, R15, 0x4, R12 ;  /* 0x000000040f0c5825 */ /* 0x001fc400078e020c */
[----:B------:R-:W3:Y:S04]  /*0310*/  @P3 LDG.E R15, desc[UR4][R8.64+0x4] ;  /* 0x00000404080f3981 */ /* 0x000ee8000c1e1900 */
[----:B------:R-:W4:Y:S04]  /*0320*/  @P5 LDG.E R13, desc[UR4][R12.64] ;  /* 0x000000040c0d5981 */ /* 0x000f28000c1e1900 */
[----:B-1----:R-:W4:Y:S04]  /*0330*/  @P5 LDG.E R10, desc[UR4][R10.64+0x8] ;  /* 0x000008040a0a5981 */ /* 0x002f28000c1e1900 */
[----:B--2---:R-:W3:Y:S01]  /*0340*/  @P3 LDG.E R6, desc[UR4][R6.64+0xc] ;  /* 0x00000c0406063981 */ /* 0x004ee2000c1e1900 */
[----:B------:R-:W-:-:S02]  /*0350*/  VIADD R4, R24, 0x2 ;  /* 0x0000000218047836 */ /* 0x000fc40000000000 */
[----:B----4-:R-:W-:-:S03]  /*0360*/  @P5 IMAD R22, R13, R10, R22 ;  /* 0x0000000a0d165224 */ /* 0x010fc600078e0216 */
[----:B------:R-:W-:-:S04]  /*0370*/  ISETP.GE.AND P5, PT, R4, UR6, PT ;  /* 0x0000000604007c0c */ /* 0x000fc8000bfa6270 */
[----:B------:R-:W-:Y:S01]  /*0380*/  ISETP.GT.AND P5, PT, R24, -0x3, !P5 ;  /* 0xfffffffd1800780c */ /* 0x000fe20006fa4270 */
[----:B---3--:R-:W-:-:S03]  /*0390*/  @P3 IMAD R22, R15, R6, R22 ;  /* 0x000000060f163224 */ /* 0x008fc600078e0216 */
[----:B------:R-:W-:-:S13]  /*03a0*/  PLOP3.LUT P3, PT, P6, P5, PT, 0x80, 0x8 ;  /* 0x000000000008781c */ /* 0x000fda000376b070 */
[----:B------:R-:W0:Y:S01]  /*03b0*/  @P3 LDC.64 R14, c[0x0][0x390] ;  /* 0x0000e400ff0e3b82 */ /* 0x000e220000000a00 */
[----:B------:R-:W2:Y:S04]  /*03c0*/  @P3 LDG.E R11, desc[UR4][R8.64+0x8] ;  /* 0x00000804080b3981 */ /* 0x000ea8000c1e1900 */
[----:B0-----:R-:W2:Y:S01]  /*03d0*/  @P3 LDG.E R14, desc[UR4][R14.64+0x10] ;  /* 0x000010040e0e3981 */ /* 0x001ea2000c1e1900 */
[----:B------:R-:W-:Y:S01]  /*03e0*/  VIADD R3, R3, UR6 ;  /* 0x0000000603037c36 */ /* 0x000fe20008000000 */
[----:B------:R-:W-:Y:S01]  /*03f0*/  P2R R4, PR, RZ, 0x20 ;  /* 0x00000020ff047803 */ /* 0x000fe20000000000 */
[----:B--2---:R-:W-:-:S03]  /*0400*/  @P3 IMAD R22, R11, R14, R22 ;  /* 0x0000000e0b163224 */ /* 0x004fc600078e0216 */
[----:B------:R-:W-:-:S04]  /*0410*/  IADD3 R7, P3, PT, R24, R3, RZ ;  /* 0x0000000318077210 */ /* 0x000fc80007f7e0ff */
[----:B------:R-:W-:Y:S02]  /*0420*/  LEA.HI.X.SX32 R10, R3, R2, 0x1, P3 ;  /* 0x00000002030a7211 */ /* 0x000fe400018f0eff */
[----:B------:R-:W-:-:S04]  /*0430*/  LEA R6, P3, R7, UR8, 0x2 ;  /* 0x0000000807067c11 */ /* 0x000fc8000f8610ff */
[----:B------:R-:W-:Y:S02]  /*0440*/  LEA.HI.X R7, R7, UR9, R10, 0x2, P3 ;  /* 0x0000000907077c11 */ /* 0x000fe400098f140a */
[----:B------:R-:W-:-:S04]  /*0450*/  ISETP.GT.AND P3, PT, R5, UR6, PT ;  /* 0x0000000605007c0c */ /* 0x000fc8000bf64270 */
[----:B------:R-:W-:-:S04]  /*0460*/  ISETP.NE.AND P3, PT, R5, RZ, !P3 ;  /* 0x000000ff0500720c */ /* 0x000fc80005f65270 */
[----:B------:R-:W-:-:S13]  /*0470*/  PLOP3.LUT P5, PT, P3, P2, PT, 0x80, 0x8 ;  /* 0x000000000008781c */ /* 0x000fda0001fa5070 */
[----:B------:R-:W0:Y:S01]  /*0480*/  @P5 LDC.64 R10, c[0x0][0x390] ;  /* 0x0000e400ff0a5b82 */ /* 0x000e220000000a00 */
[----:B------:R-:W2:Y:S04]  /*0490*/  @P5 LDG.E R9, desc[UR4][R6.64+-0x8] ;  /* 0xfffff80406095981 */ /* 0x000ea8000c1e1900 */
[----:B0-----:R-:W2:Y:S01]  /*04a0*/  @P5 LDG.E R10, desc[UR4][R10.64+0x14] ;  /* 0x000014040a0a5981 */ /* 0x001ea2000c1e1900 */
[----:B------:R-:W-:-:S13]  /*04b0*/  PLOP3.LUT P0, PT, P3, P0, PT, 0x80, 0x8 ;  /* 0x000000000008781c */ /* 0x000fda0001f01070 */
[----:B------:R-:W0:Y:S02]  /*04c0*/  @P0 LDC.64 R16, c[0x0][0x390] ;  /* 0x0000e400ff100b82 */ /* 0x000e240000000a00 */
[----:B0-----:R-:W3:Y:S01]  /*04d0*/  @P0 LDG.E R16, desc[UR4][R16.64+0x18] ;  /* 0x0000180410100981 */ /* 0x001ee2000c1e1900 */
[----:B--2---:R-:W-:-:S03]  /*04e0*/  @P5 IMAD R22, R9, R10, R22 ;  /* 0x0000000a09165224 */ /* 0x004fc600078e0216 */
[----:B------:R-:W3:Y:S01]  /*04f0*/  @P0 LDG.E R9, desc[UR4][R6.64+-0x4] ;  /* 0xfffffc0406090981 */ /* 0x000ee2000c1e1900 */
[----:B------:R-:W-:Y:S02]  /*0500*/  PLOP3.LUT P1, PT, P3, P1, PT, 0x80, 0x8 ;  /* 0x000000000008781c */ /* 0x000fe40001f23070 */
[----:B------:R-:W-:Y:S02]  /*0510*/  P2R R20, PR, RZ, 0x40 ;  /* 0x00000040ff147803 */ /* 0x000fe40000000000 */
[----:B------:R-:W-:-:S09]  /*0520*/  ISETP.NE.AND P6, PT, R4, RZ, PT ;  /* 0x000000ff0400720c */ /* 0x000fd20003fc5270 */
[----:B------:R-:W0:Y:S01]  /*0530*/  @P1 LDC.64 R14, c[0x0][0x380] ;  /* 0x0000e000ff0e1b82 */ /* 0x000e220000000a00 */
[----:B------:R-:W-:-:S04]  /*0540*/  @P1 IMAD.IADD R19, R24, 0x1, R3 ;  /* 0x0000000118131824 */ /* 0x000fc800078e0203 */
[----:B0-----:R-:W-:-:S06]  /*0550*/  @P1 IMAD.WIDE R14, R19, 0x4, R14 ;  /* 0x00000004130e1825 */ /* 0x001fcc00078e020e */
[----:B------:R-:W2:Y:S01]  /*0560*/  @P1 LDG.E R15, desc[UR4][R14.64] ;  /* 0x000000040e0f1981 */ /* 0x000ea2000c1e1900 */
[----:B---3--:R-:W-:Y:S01]  /*0570*/  @P0 IMAD R22, R9, R16, R22 ;  /* 0x0000001009160224 */ /* 0x008fe200078e0216 */
[----:B------:R-:W-:Y:S02]  /*0580*/  PLOP3.LUT P0, PT, P3, P4, PT, 0x80, 0x8 ;  /* 0x000000000008781c */ /* 0x000fe40001f09070 */
[----:B------:R-:W-:Y:S01]  /*0590*/  PLOP3.LUT P3, PT, P3, P6, PT, 0x80, 0x8 ;  /* 0x000000000008781c */ /* 0x000fe20001f6d070 */
[----:B------:R-:W0:Y:S10]  /*05a0*/  @P1 LDC.64 R8, c[0x0][0x390] ;  /* 0x0000e400ff081b82 */ /* 0x000e340000000a00 */
[----:B------:R-:W1:Y:S01]  /*05b0*/  @P0 LDC.64 R10, c[0x0][0x390] ;  /* 0x0000e400ff0a0b82 */ /* 0x000e620000000a00 */
[----:B------:R-:W3:Y:S04]  /*05c0*/  @P0 LDG.E R17, desc[UR4][R6.64+0x4] ;  /* 0x0000040406110981 */ /* 0x000ee8000c1e1900 */
[----:B------:R-:W4:Y:S03]  /*05d0*/  @P3 LDG.E R19, desc[UR4][R6.64+0x8] ;  /* 0x0000080406133981 */ /* 0x000f26000c1e1900 */
[----:B------:R-:W2:Y:S01]  /*05e0*/  @P3 LDC.64 R12, c[0x0][0x390] ;  /* 0x0000e400ff0c3b82 */ /* 0x000ea20000000a00 */
[----:B0-----:R0:W3:Y:S04]  /*05f0*/  @P1 LDG.E R8, desc[UR4][R8.64+0x1c] ;  /* 0x00001c0408081981 */ /* 0x0010e8000c1e1900 */
[----:B-1----:R-:W4:Y:S04]  /*0600*/  @P0 LDG.E R10, desc[UR4][R10.64+0x20] ;  /* 0x000020040a0a0981 */ /* 0x002f28000c1e1900 */
[----:B--2---:R-:W2:Y:S01]  /*0610*/  @P3 LDG.E R12, desc[UR4][R12.64+0x24] ;  /* 0x000024040c0c3981 */ /* 0x004ea2000c1e1900 */
[----:B------:R-:W-:-:S05]  /*0620*/  VIADD R3, R3, UR6 ;  /* 0x0000000603037c36 */ /* 0x000fca0008000000 */
[----:B------:R-:W-:-:S04]  /*0630*/  IADD3 R16, P5, PT, R24, R3, RZ ;  /* 0x0000000318107210 */ /* 0x000fc80007fbe0ff */
[----:B0-----:R-:W-:Y:S01]  /*0640*/  LEA.HI.X.SX32 R9, R3, R2, 0x1, P5 ;  /* 0x0000000203097211 */ /* 0x001fe200028f0eff */
[----:B---3--:R-:W-:Y:S01]  /*0650*/  @P1 IMAD R22, R15, R8, R22 ;  /* 0x000000080f161224 */ /* 0x008fe200078e0216 */
[----:B------:R-:W-:-:S03]  /*0660*/  ISETP.GT.AND P1, PT, R24, UR6, PT ;  /* 0x0000000618007c0c */ /* 0x000fc6000bf24270 */
[----:B----4-:R-:W-:Y:S01]  /*0670*/  @P0 IMAD R22, R17, R10, R22 ;  /* 0x0000000a11160224 */ /* 0x010fe200078e0216 */
[----:B------:R-:W-:Y:S02]  /*0680*/  ISETP.GE.OR P0, PT, R5, UR6, !P2 ;  /* 0x0000000605007c0c */ /* 0x000fe4000d706670 */
[----:B------:R-:W-:Y:S01]  /*0690*/  ISETP.LT.OR P1, PT, R24, 0x1, P1 ;  /* 0x000000011800780c */ /* 0x000fe20000f21670 */
[----:B--2---:R-:W-:Y:S01]  /*06a0*/  @P3 IMAD R22, R19, R12, R22 ;  /* 0x0000000c13163224 */ /* 0x004fe200078e0216 */
[----:B------:R-:W-:-:S04]  /*06b0*/  LEA R8, P3, R16, UR8, 0x2 ;  /* 0x0000000810087c11 */ /* 0x000fc8000f8610ff */
[----:B------:R-:W-:Y:S02]  /*06c0*/  LEA.HI.X R9, R16, UR9, R9, 0x2, P3 ;  /* 0x0000000910097c11 */ /* 0x000fe400098f1409 */
[----:B------:R-:W-:-:S03]  /*06d0*/  ISETP.GE.OR P3, PT, R5, UR6, P1 ;  /* 0x0000000605007c0c */ /* 0x000fc60008f66670 */
[----:B------:R-:W0:Y:S01]  /*06e0*/  @!P0 LDC.64 R6, c[0x0][0x390] ;  /* 0x0000e400ff068b82 */ /* 0x000e220000000a00 */
[----:B------:R-:W2:Y:S09]  /*06f0*/  @!P0 LDG.E R13, desc[UR4][R8.64+-0x8] ;  /* 0xfffff804080d8981 */ /* 0x000eb2000c1e1900 */
[----:B------:R-:W1:Y:S01]  /*0700*/  @!P3 LDC.64 R10, c[0x0][0x390] ;  /* 0x0000e400ff0abb82 */ /* 0x000e620000000a00 */
[----:B------:R-:W3:Y:S04]  /*0710*/  @!P3 LDG.E R15, desc[UR4][R8.64+-0x4] ;  /* 0xfffffc04080fb981 */ /* 0x000ee8000c1e1900 */
[----:B0-----:R-:W2:Y:S04]  /*0720*/  @!P0 LDG.E R6, desc[UR4][R6.64+0x28] ;  /* 0x0000280406068981 */ /* 0x001ea8000c1e1900 */
[----:B-1----:R-:W3:Y:S01]  /*0730*/  @!P3 LDG.E R10, desc[UR4][R10.64+0x2c] ;  /* 0x00002c040a0ab981 */ /* 0x002ee2000c1e1900 */
[----:B------:R-:W-:-:S02]  /*0740*/  ISETP.NE.AND P5, PT, R4, RZ, PT ;  /* 0x000000ff0400720c */ /* 0x000fc40003fa5270 */
[C---:B------:R-:W-:Y:S01]  /*0750*/  VIMNMX R4, PT, PT, R24.reuse, R5, !PT ;  /* 0x0000000518047248 */ /* 0x040fe20007fe0100 */
[----:B--2---:R-:W-:Y:S01]  /*0760*/  @!P0 IMAD R22, R13, R6, R22 ;  /* 0x000000060d168224 */ /* 0x004fe200078e0216 */
[----:B------:R-:W-:-:S03]  /*0770*/  ISETP.GE.AND P0, PT, R24, RZ, PT ;  /* 0x000000ff1800720c */ /* 0x000fc60003f06270 */
[----:B---3--:R-:W-:Y:S01]  /*0780*/  @!P3 IMAD R22, R15, R10, R22 ;  /* 0x0000000a0f16b224 */ /* 0x008fe200078e0216 */
[----:B------:R-:W-:-:S13]  /*0790*/  ISETP.GE.OR P3, PT, R4, UR6, !P0 ;  /* 0x0000000604007c0c */ /* 0x000fda000c766670 */
[----:B------:R-:W0:Y:S08]  /*07a0*/  @!P3 LDC.64 R12, c[0x0][0x380] ;  /* 0x0000e000ff0cbb82 */ /* 0x000e300000000a00 */
[----:B------:R-:W1:Y:S01]  /*07b0*/  @!P3 LDC.64 R14, c[0x0][0x390] ;  /* 0x0000e400ff0ebb82 */ /* 0x000e620000000a00 */
[----:B------:R-:W-:-:S04]  /*07c0*/  @!P3 IMAD.IADD R7, R24, 0x1, R3 ;  /* 0x000000011807b824 */ /* 0x000fc800078e0203 */
[----:B0-----:R-:W-:-:S06]  /*07d0*/  @!P3 IMAD.WIDE R6, R7, 0x4, R12 ;  /* 0x000000040706b825 */ /* 0x001fcc00078e020c */
[----:B------:R-:W2:Y:S04]  /*07e0*/  @!P3 LDG.E R7, desc[UR4][R6.64] ;  /* 0x000000040607b981 */ /* 0x000ea8000c1e1900 */
[----:B-1----:R-:W2:Y:S02]  /*07f0*/  @!P3 LDG.E R14, desc[UR4][R14.64+0x30] ;  /* 0x000030040e0eb981 */ /* 0x002ea4000c1e1900 */
[----:B--2---:R-:W-:Y:S01]  /*0800*/  @!P3 IMAD R22, R7, R14, R22 ;  /* 0x0000000e0716b224 */ /* 0x004fe200078e0216 */
[----:B------:R-:W-:-:S13]  /*0810*/  ISETP.GE.OR P3, PT, R5, UR6, !P4 ;  /* 0x0000000605007c0c */ /* 0x000fda000e766670 */
[----:B------:R-:W0:Y:S01]  /*0820*/  @!P3 LDC.64 R10, c[0x0][0x390] ;  /* 0x0000e400ff0abb82 */ /* 0x000e220000000a00 */
[----:B------:R-:W2:Y:S04]  /*0830*/  @!P3 LDG.E R13, desc[UR4][R8.64+0x4] ;  /* 0x00000404080db981 */ /* 0x000ea8000c1e1900 */
[----:B0-----:R-:W2:Y:S02]  /*0840*/  @!P3 LDG.E R10, desc[UR4][R10.64+0x34] ;  /* 0x000034040a0ab981 */ /* 0x001ea4000c1e1900 */
[----:B--2---:R-:W-:Y:S01]  /*0850*/  @!P3 IMAD R22, R13, R10, R22 ;  /* 0x0000000a0d16b224 */ /* 0x004fe200078e0216 */
[----:B------:R-:W-:-:S13]  /*0860*/  ISETP.GE.OR P3, PT, R5, UR6, !P5 ;  /* 0x0000000605007c0c */ /* 0x000fda000ef66670 */
[----:B------:R-:W0:Y:S01]  /*0870*/  @!P3 LDC.64 R12, c[0x0][0x390] ;  /* 0x0000e400ff0cbb82 */ /* 0x000e220000000a00 */
[----:B------:R-:W2:Y:S04]  /*0880*/  @!P3 LDG.E R15, desc[UR4][R8.64+0x8] ;  /* 0x00000804080fb981 */ /* 0x000ea8000c1e1900 */
[----:B0-----:R-:W2:Y:S01]  /*0890*/  @!P3 LDG.E R12, desc[UR4][R12.64+0x38] ;  /* 0x000038040c0cb981 */ /* 0x001ea2000c1e1900 */
[----:B------:R-:W-:Y:S02]  /*08a0*/  VIADD R3, R3, UR6 ;  /* 0x0000000603037c36 */ /* 0x000fe40008000000 */
[----:B------:R-:W-:Y:S02]  /*08b0*/  VIADD R7, R5, 0x1 ;  /* 0x0000000105077836 */ /* 0x000fe40000000000 */
[----:B--2---:R-:W-:Y:S01]  /*08c0*/  @!P3 IMAD R22, R15, R12, R22 ;  /* 0x0000000c0f16b224 */ /* 0x004fe200078e0216 */
[----:B------:R-:W-:-:S04]  /*08d0*/  IADD3 R4, P3, PT, R24, R3, RZ ;  /* 0x0000000318047210 */ /* 0x000fc80007f7e0ff */
[----:B------:R-:W-:Y:S02]  /*08e0*/  LEA.HI.X.SX32 R15, R3, R2, 0x1, P3 ;  /* 0x00000002030f7211 */ /* 0x000fe400018f0eff */
[----:B------:R-:W-:-:S04]  /*08f0*/  LEA R18, P3, R4, UR8, 0x2 ;  /* 0x0000000804127c11 */ /* 0x000fc8000f8610ff */
[----:B------:R-:W-:Y:S02]  /*0900*/  LEA.HI.X R19, R4, UR9, R15, 0x2, P3 ;  /* 0x0000000904137c11 */ /* 0x000fe400098f140f */
[----:B------:R-:W-:-:S13]  /*0910*/  ISETP.GE.OR P3, PT, R7, UR6, !P2 ;  /* 0x0000000607007c0c */ /* 0x000fda000d766670 */
[----:B------:R-:W0:Y:S01]  /*0920*/  @!P3 LDC.64 R10, c[0x0][0x390] ;  /* 0x0000e400ff0abb82 */ /* 0x000e220000000a00 */
[----:B------:R-:W2:Y:S04]  /*0930*/  @!P3 LDG.E R9, desc[UR4][R18.64+-0x8] ;  /* 0xfffff8041209b981 */ /* 0x000ea8000c1e1900 */
[----:B0-----:R-:W2:Y:S02]  /*0940*/  @!P3 LDG.E R10, desc[UR4][R10.64+0x3c] ;  /* 0x00003c040a0ab981 */ /* 0x001ea4000c1e1900 */
[----:B--2---:R-:W-:Y:S01]  /*0950*/  @!P3 IMAD R22, R9, R10, R22 ;  /* 0x0000000a0916b224 */ /* 0x004fe200078e0216 */
[----:B------:R-:W-:-:S13]  /*0960*/  ISETP.GE.OR P3, PT, R7, UR6, P1 ;  /* 0x0000000607007c0c */ /* 0x000fda0008f66670 */
[----:B------:R-:W0:Y:S01]  /*0970*/  @!P3 LDC.64 R12, c[0x0][0x390] ;  /* 0x0000e400ff0cbb82 */ /* 0x000e220000000a00 */
[----:B------:R-:W2:Y:S04]  /*0980*/  @!P3 LDG.E R9, desc[UR4][R18.64+-0x4] ;  /* 0xfffffc041209b981 */ /* 0x000ea8000c1e1900 */
[----:B0-----:R-:W2:Y:S01]  /*0990*/  @!P3 LDG.E R12, desc[UR4][R12.64+0x40] ;  /* 0x000040040c0cb981 */ /* 0x001ea2000c1e1900 */
[----:B------:R-:W-:Y:S01]  /*09a0*/  VIMNMX R4, PT, PT, R24, R7, !PT ;  /* 0x0000000718047248 */ /* 0x000fe20007fe0100 */
[----:B--2---:R-:W-:-:S03]  /*09b0*/  @!P3 IMAD R22, R9, R12, R22 ;  /* 0x0000000c0916b224 */ /* 0x004fc600078e0216 */
[----:B------:R-:W-:-:S13]  /*09c0*/  ISETP.GE.OR P3, PT, R4, UR6, !P0 ;  /* 0x0000000604007c0c */ /* 0x000fda000c766670 */
[----:B------:R-:W0:Y:S08]  /*09d0*/  @!P3 LDC.64 R14, c[0x0][0x380] ;  /* 0x0000e000ff0ebb82 */ /* 0x000e300000000a00 */
[----:B------:R-:W1:Y:S01]  /*09e0*/  @!P3 LDC.64 R8, c[0x0][0x390] ;  /* 0x0000e400ff08bb82 */ /* 0x000e620000000a00 */
[----:B------:R-:W-:-:S04]  /*09f0*/  @!P3 IMAD.IADD R11, R24, 0x1, R3 ;  /* 0x00000001180bb824 */ /* 0x000fc800078e0203 */
[----:B0-----:R-:W-:-:S06]  /*0a00*/  @!P3 IMAD.WIDE R10, R11, 0x4, R14 ;  /* 0x000000040b0ab825 */ /* 0x001fcc00078e020e */
[----:B------:R-:W2:Y:S04]  /*0a10*/  @!P3 LDG.E R11, desc[UR4][R10.64] ;  /* 0x000000040a0bb981 */ /* 0x000ea8000c1e1900 */
[----:B-1----:R-:W2:Y:S01]  /*0a20*/  @!P3 LDG.E R8, desc[UR4][R8.64+0x44] ;  /* 0x000044040808b981 */ /* 0x002ea2000c1e1900 */
[----:B------:R-:W-:Y:S01]  /*0a30*/  VIADD R29, R3, UR6 ;  /* 0x00000006031d7c36 */ /* 0x000fe20008000000 */
[----:B------:R-:W-:Y:S01]  /*0a40*/  ISETP.GE.OR P6, PT, R7, UR6, !P4 ;  /* 0x0000000607007c0c */ /* 0x000fe2000e7c6670 */
[----:B------:R-:W-:-:S12]  /*0a50*/  VIADD R13, R5, 0x2 ;  /* 0x00000002050d7836 */ /* 0x000fd80000000000 */
[----:B------:R-:W0:Y:S01]  /*0a60*/  @!P6 LDC.64 R16, c[0x0][0x390] ;  /* 0x0000e400ff10eb82 */ /* 0x000e220000000a00 */
[C---:B------:R-:W-:Y:S01]  /*0a70*/  ISETP.GE.OR P1, PT, R13.reuse, UR6, P1 ;  /* 0x000000060d007c0c */ /* 0x040fe20008f26670 */
[----:B------:R-:W5:Y:S01]  /*0a80*/  @!P6 LDG.E R25, desc[UR4][R18.64+0x4] ;  /* 0x000004041219e981 */ /* 0x000f62000c1e1900 */
[C---:B------:R-:W-:Y:S02]  /*0a90*/  ISETP.GE.OR P2, PT, R13.reuse, UR6, !P2 ;  /* 0x000000060d007c0c */ /* 0x040fe4000d746670 */
[----:B------:R-:W-:Y:S02]  /*0aa0*/  ISETP.GE.OR P4, PT, R13, UR6, !P4 ;  /* 0x000000060d007c0c */ /* 0x000fe4000e786670 */
[----:B------:R-:W-:-:S11]  /*0ab0*/  P2R R26, PR, RZ, 0x40 ;  /* 0x00000040ff1a7803 */ /* 0x000fd60000000000 */
[----:B------:R-:W1:Y:S01]  /*0ac0*/  @!P4 LDC.64 R14, c[0x0][0x390] ;  /* 0x0000e400ff0ecb82 */ /* 0x000e620000000a00 */
[----:B0-----:R-:W5:Y:S01]  /*0ad0*/  @!P6 LDG.E R16, desc[UR4][R16.64+0x48] ;  /* 0x000048041010e981 */ /* 0x001f62000c1e1900 */
[----:B------:R-:W-:-:S03]  /*0ae0*/  ISETP.NE.AND P6, PT, R20, RZ, PT ;  /* 0x000000ff1400720c */ /* 0x000fc60003fc5270 */
[----:B-1----:R-:W5:Y:S01]  /*0af0*/  @!P4 LDG.E R14, desc[UR4][R14.64+0x5c] ;  /* 0x00005c040e0ec981 */ /* 0x002f62000c1e1900 */
[----:B--2---:R-:W-:Y:S01]  /*0b00*/  @!P3 IMAD R22, R11, R8, R22 ;  /* 0x000000080b16b224 */ /* 0x004fe200078e0216 */
[----:B------:R-:W-:-:S04]  /*0b10*/  IADD3 R3, P3, PT, R24, R29, RZ ;  /* 0x0000001d18037210 */ /* 0x000fc80007f7e0ff */
[----:B------:R-:W-:Y:S02]  /*0b20*/  LEA.HI.X.SX32 R4, R29, R2, 0x1, P3 ;  /* 0x000000021d047211 */ /* 0x000fe400018f0eff */
[----:B------:R-:W-:-:S04]  /*0b30*/  LEA R2, P3, R3, UR8, 0x2 ;  /* 0x0000000803027c11 */ /* 0x000fc8000f8610ff */
[----:B------:R-:W-:Y:S02]  /*0b40*/  LEA.HI.X R3, R3, UR9, R4, 0x2, P3 ;  /* 0x0000000903037c11 */ /* 0x000fe400098f1404 */
[----:B------:R-:W-:Y:S02]  /*0b50*/  ISETP.GE.OR P3, PT, R7, UR6, !P5 ;  /* 0x0000000607007c0c */ /* 0x000fe4000ef66670 */
[----:B------:R-:W-:Y:S01]  /*0b60*/  VIMNMX R4, PT, PT, R24, R13, !PT ;  /* 0x0000000d18047248 */ /* 0x000fe20007fe0100 */
[----:B------:R-:W0:Y:S01]  /*0b70*/  @!P1 LDC.64 R10, c[0x0][0x390] ;  /* 0x0000e400ff0a9b82 */ /* 0x000e220000000a00 */
[----:B------:R-:W5:Y:S02]  /*0b80*/  @!P4 LDG.E R17, desc[UR4][R2.64+0x4] ;  /* 0x000004040211c981 */ /* 0x000f64000c1e1900 */
[----:B------:R-:W-:Y:S02]  /*0b90*/  ISETP.GE.OR P0, PT, R4, UR6, !P0 ;  /* 0x0000000604007c0c */ /* 0x000fe4000c706670 */
[----:B------:R-:W-:-:S05]  /*0ba0*/  ISETP.GE.OR P5, PT, R13, UR6, !P5 ;  /* 0x000000060d007c0c */ /* 0x000fca000efa6670 */
[----:B------:R-:W1:Y:S01]  /*0bb0*/  @!P3 LDC.64 R4, c[0x0][0x390] ;  /* 0x0000e400ff04bb82 */ /* 0x000e620000000a00 */
[----:B------:R-:W5:Y:S07]  /*0bc0*/  @!P3 LDG.E R27, desc[UR4][R18.64+0x8] ;  /* 0x00000804121bb981 */ /* 0x000f6e000c1e1900 */
[----:B------:R-:W2:Y:S01]  /*0bd0*/  @!P0 LDC.64 R8, c[0x0][0x380] ;  /* 0x0000e000ff088b82 */ /* 0x000ea20000000a00 */
[----:B------:R-:W5:Y:S04]  /*0be0*/  @!P5 LDG.E R19, desc[UR4][R2.64+0x8] ;  /* 0x000008040213d981 */ /* 0x000f68000c1e1900 */
[----:B0-----:R-:W5:Y:S03]  /*0bf0*/  @!P1 LDG.E R11, desc[UR4][R10.64+0x54] ;  /* 0x000054040a0b9981 */ /* 0x001f66000c1e1900 */
[----:B------:R-:W0:Y:S08]  /*0c00*/  @!P2 LDC.64 R6, c[0x0][0x390] ;  /* 0x0000e400ff06ab82 */ /* 0x000e300000000a00 */
[----:B------:R-:W3:Y:S01]  /*0c10*/  @!P0 LDC.64 R12, c[0x0][0x390] ;  /* 0x0000e400ff0c8b82 */ /* 0x000ee20000000a00 */
[----:B-1----:R1:W5:Y:S07]  /*0c20*/  @!P3 LDG.E R4, desc[UR4][R4.64+0x4c] ;  /* 0x00004c040404b981 */ /* 0x00236e000c1e1900 */
[----:B------:R-:W4:Y:S01]  /*0c30*/  @!P5 LDC.64 R20, c[0x0][0x390] ;  /* 0x0000e400ff14db82 */ /* 0x000f220000000a00 */
[----:B-1----:R-:W-:-:S02]  /*0c40*/  @!P0 IMAD.IADD R5, R24, 0x1, R29 ;  /* 0x0000000118058824 */ /* 0x002fc400078e021d */
[----:B------:R1:W5:Y:S02]  /*0c50*/  @!P2 LDG.E R29, desc[UR4][R2.64+-0x8] ;  /* 0xfffff804021da981 */ /* 0x000364000c1e1900 */
[----:B--2---:R-:W-:Y:S02]  /*0c60*/  @!P0 IMAD.WIDE R8, R5, 0x4, R8 ;  /* 0x0000000405088825 */ /* 0x004fe400078e0208 */
[----:B0-----:R1:W5:Y:S04]  /*0c70*/  @!P2 LDG.E R6, desc[UR4][R6.64+0x50] ;  /* 0x000050040606a981 */ /* 0x001368000c1e1900 */
[----:B------:R1:W5:Y:S04]  /*0c80*/  @!P1 LDG.E R5, desc[UR4][R2.64+-0x4] ;  /* 0xfffffc0402059981 */ /* 0x000368000c1e1900 */
[----:B------:R1:W5:Y:S04]  /*0c90*/  @!P0 LDG.E R9, desc[UR4][R8.64] ;  /* 0x0000000408098981 */ /* 0x000368000c1e1900 */
[----:B---3--:R1:W5:Y:S04]  /*0ca0*/  @!P0 LDG.E R12, desc[UR4][R12.64+0x58] ;  /* 0x000058040c0c8981 */ /* 0x008368000c1e1900 */
[----:B----4-:R1:W5:Y:S01]  /*0cb0*/  @!P5 LDG.E R20, desc[UR4][R20.64+0x60] ;  /* 0x000060041414d981 */ /* 0x010362000c1e1900 */
[----:B------:R-:W-:-:S04]  /*0cc0*/  ISETP.LT.OR P6, PT, R24, 0x2, !P6 ;  /* 0x000000021800780c */ /* 0x000fc800077c1670 */
[----:B------:R-:W-:-:S13]  /*0cd0*/  ISETP.GE.OR P6, PT, R28, UR6, P6 ;  /* 0x000000061c007c0c */ /* 0x000fda000b7c6670 */
[----:B-1----:R-:W-:Y:S05]  /*0ce0*/  @P6 EXIT ;  /* 0x000000000000694d */ /* 0x002fea0003800000 */
[----:B------:R-:W-:Y:S01]  /*0cf0*/  ISETP.NE.AND P6, PT, R26, RZ, PT ;  /* 0x000000ff1a00720c */ /* 0x000fe20003fc5270 */
[----:B------:R-:W0:-:S12]  /*0d00*/  LDCU.64 UR6, c[0x0][0x388] ;  /* 0x00007100ff0677ac */ /* 0x000e180008000a00 */
[----:B-----5:R-:W-:-:S04]  /*0d10*/  @!P6 IMAD R22, R25, R16, R22 ;  /* 0x000000101916e224 */ /* 0x020fc800078e0216 */
[----:B------:R-:W-:-:S04]  /*0d20*/  @!P3 IMAD R22, R27, R4, R22 ;  /* 0x000000041b16b224 */ /* 0x000fc800078e0216 */
[----:B------:R-:W-:-:S04]  /*0d30*/  @!P2 IMAD R22, R29, R6, R22 ;  /* 0x000000061d16a224 */ /* 0x000fc800078e0216 */
[----:B------:R-:W-:-:S04]  /*0d40*/  @!P1 IMAD R22, R5, R11, R22 ;  /* 0x0000000b05169224 */ /* 0x000fc800078e0216 */
[----:B------:R-:W-:Y:S01]  /*0d50*/  @!P0 IMAD R22, R9, R12, R22 ;  /* 0x0000000c09168224 */ /* 0x000fe200078e0216 */
[----:B0-----:R-:W-:-:S03]  /*0d60*/  LEA R2, P0, R0, UR6, 0x2 ;  /* 0x0000000600027c11 */ /* 0x001fc6000f8010ff */
[----:B------:R-:W-:Y:S01]  /*0d70*/  @!P4 IMAD R22, R17, R14, R22 ;  /* 0x0000000e1116c224 */ /* 0x000fe200078e0216 */
[----:B------:R-:W-:-:S03]  /*0d80*/  LEA.HI.X R3, R0, UR7, R23, 0x2, P0 ;  /* 0x0000000700037c11 */ /* 0x000fc600080f1417 */
[----:B------:R-:W-:-:S05]  /*0d90*/  @!P5 IMAD R22, R19, R20, R22 ;  /* 0x000000141316d224 */ /* 0x000fca00078e0216 */
[----:B------:R-:W-:Y:S01]  /*0da0*/  STG.E desc[UR4][R2.64+-0x8], R22 ;  /* 0xfffff81602007986 */ /* 0x000fe2000c101904 */
[----:B------:R-:W-:Y:S05]  /*0db0*/  EXIT ;  /* 0x000000000000794d */ /* 0x000fea0003800000 */
.L_x_0:
[----:B------:R-:W-:-:S00]  /*0dc0*/  BRA `(.L_x_0) ;  /* 0xfffffffc00fc7947 */ /* 0x000fc0000383ffff */
[----:B------:R-:W-:-:S00]  /*0dd0*/  NOP ;  /* 0x0000000000007918 */ /* 0x000fc00000000000 */
        /* <DEDUP_REMOVED lines=10> */
.L_x_1:


//--------------------- .nv.shared.reserved.0     --------------------------
	.section	.nv.shared.reserved.0,"aw",@nobits
	.weak		__nv_reservedSMEM_offset_0_alias
	.size		__nv_reservedSMEM_offset_0_alias, 0, 64
	.other		__nv_reservedSMEM_offset_0_alias,@"STO_CUDA_RESERVED_SHARED STV_DEFAULT"
__nv_reservedSMEM_offset_0_alias:
	.zero		0
	.zero		64


//--------------------- .nv.constant0._Z11convolutionPiS_S_i --------------------------
	.section	.nv.constant0._Z11convolutionPiS_S_i,"a",@progbits
	.sectionflags	@""
	.align	4
.nv.constant0._Z11convolutionPiS_S_i:
	.zero		924


//--------------------- SYMBOLS --------------------------

	.type		.nv.reservedSmem.offset0,@object
	.size		.nv.reservedSmem.offset0,0x4
